	.headerflags	@"EF_CUDA_TEXMODE_UNIFIED EF_CUDA_64BIT_ADDRESS EF_CUDA_ACCELERATORS EF_CUDA_SM90 EF_CUDA_VIRTUAL_SM(EF_CUDA_SM90)"
	.elftype	@"ET_EXEC"


//--------------------- .nv.info                  --------------------------
	.section	.nv.info,"",@"SHT_CUDA_INFO"
	.align	4


	//----- nvinfo : EIATTR_REGCOUNT
	.align		4
        /*0000*/ 	.byte	0x04, 0x2f
        /*0002*/ 	.short	(.L_1 - .L_0)
	.align		4
.L_0:
        /*0004*/ 	.word	index@(triton_poi_fused_add_sigmoid_sum_0)
        /*0008*/ 	.word	0x00000014


	//----- nvinfo : EIATTR_MIN_STACK_SIZE
	.align		4
.L_1:
        /*000c*/ 	.byte	0x04, 0x12
        /*000e*/ 	.short	(.L_3 - .L_2)
	.align		4
.L_2:
        /*0010*/ 	.word	index@(triton_poi_fused_add_sigmoid_sum_0)
        /*0014*/ 	.word	0x00000000


	//----- nvinfo : EIATTR_FRAME_SIZE
	.align		4
.L_3:
        /*0018*/ 	.byte	0x04, 0x11
        /*001a*/ 	.short	(.L_5 - .L_4)
	.align		4
.L_4:
        /*001c*/ 	.word	index@(triton_poi_fused_add_sigmoid_sum_0)
        /*0020*/ 	.word	0x00000000


	//----- nvinfo : EIATTR_MIN_STACK_SIZE
	.align		4
.L_5:
        /*0024*/ 	.byte	0x04, 0x12
        /*0026*/ 	.short	(.L_7 - .L_6)
	.align		4
.L_6:
        /*0028*/ 	.word	index@(triton_poi_fused_add_sigmoid_sum_0)
        /*002c*/ 	.word	0x00000000
.L_7:


//--------------------- .nv.info.triton_poi_fused_add_sigmoid_sum_0 --------------------------
	.section	.nv.info.triton_poi_fused_add_sigmoid_sum_0,"",@"SHT_CUDA_INFO"
	.sectionflags	@""
	.align	4


	//----- nvinfo : EIATTR_CUDA_API_VERSION
	.align		4
        /*0000*/ 	.byte	0x04, 0x37
        /*0002*/ 	.short	(.L_9 - .L_8)
.L_8:
        /*0004*/ 	.word	0x0000007c


	//----- nvinfo : EIATTR_KPARAM_INFO
	.align		4
.L_9:
        /*0008*/ 	.byte	0x04, 0x17
        /*000a*/ 	.short	(.L_11 - .L_10)
.L_10:
        /*000c*/ 	.word	0x00000000
        /*0010*/ 	.short	0x0002
        /*0012*/ 	.short	0x0010
        /*0014*/ 	.byte	0x00, 0xf0, 0x11, 0x00


	//----- nvinfo : EIATTR_KPARAM_INFO
	.align		4
.L_11:
        /*0018*/ 	.byte	0x04, 0x17
        /*001a*/ 	.short	(.L_13 - .L_12)
.L_12:
        /*001c*/ 	.word	0x00000000
        /*0020*/ 	.short	0x0001
        /*0022*/ 	.short	0x0008
        /*0024*/ 	.byte	0x00, 0xf4, 0x21, 0x00


	//----- nvinfo : EIATTR_KPARAM_INFO
	.align		4
.L_13:
        /*0028*/ 	.byte	0x04, 0x17
        /*002a*/ 	.short	(.L_15 - .L_14)
.L_14:
        /*002c*/ 	.word	0x00000000
        /*0030*/ 	.short	0x0000
        /*0032*/ 	.short	0x0000
        /*0034*/ 	.byte	0x00, 0xf4, 0x21, 0x00


	//----- nvinfo : EIATTR_SPARSE_MMA_MASK
	.align		4
.L_15:
        /*0038*/ 	.byte	0x03, 0x50
        /*003a*/ 	.short	0x0000


	//----- nvinfo : EIATTR_MAXREG_COUNT
	.align		4
        /*003c*/ 	.byte	0x03, 0x1b
        /*003e*/ 	.short	0x00ff


	//----- nvinfo : EIATTR_EXIT_INSTR_OFFSETS
	.align		4
        /*0040*/ 	.byte	0x04, 0x1c
        /*0042*/ 	.short	(.L_17 - .L_16)


	//   ....[0]....
.L_16:
        /*0044*/ 	.word	0x00000810


	//   ....[1]....
        /*0048*/ 	.word	0x00000850


	//----- nvinfo : EIATTR_REQNTID
	.align		4
.L_17:
        /*004c*/ 	.byte	0x04, 0x10
        /*004e*/ 	.short	(.L_19 - .L_18)
.L_18:
        /*0050*/ 	.word	0x00000020
        /*0054*/ 	.word	0x00000001
        /*0058*/ 	.word	0x00000001


	//----- nvinfo : EIATTR_CBANK_PARAM_SIZE
	.align		4
.L_19:
        /*005c*/ 	.byte	0x03, 0x19
        /*005e*/ 	.short	0x0014


	//----- nvinfo : EIATTR_PARAM_CBANK
	.align		4
        /*0060*/ 	.byte	0x04, 0x0a
        /*0062*/ 	.short	(.L_21 - .L_20)
	.align		4
.L_20:
        /*0064*/ 	.word	index@(.nv.constant0.triton_poi_fused_add_sigmoid_sum_0)
        /*0068*/ 	.short	0x0210
        /*006a*/ 	.short	0x0014


	//----- nvinfo : EIATTR_SW_WAR
	.align		4
.L_21:
        /*006c*/ 	.byte	0x04, 0x36
        /*006e*/ 	.short	(.L_23 - .L_22)
.L_22:
        /*0070*/ 	.word	0x00000008
.L_23:


//--------------------- .nv.callgraph             --------------------------
	.section	.nv.callgraph,"",@"SHT_CUDA_CALLGRAPH"
	.align	4
	.sectionentsize	8
	.align		4
        /*0000*/ 	.word	0x00000000
	.align		4
        /*0004*/ 	.word	0xffffffff
	.align		4
        /*0008*/ 	.word	0x00000000
	.align		4
        /*000c*/ 	.word	0xfffffffe
	.align		4
        /*0010*/ 	.word	0x00000000
	.align		4
        /*0014*/ 	.word	0xfffffffd
	.align		4
        /*0018*/ 	.word	0x00000000
	.align		4
        /*001c*/ 	.word	0xfffffffc


//--------------------- .text.triton_poi_fused_add_sigmoid_sum_0 --------------------------
	.section	.text.triton_poi_fused_add_sigmoid_sum_0,"ax",@progbits
	.align	128
        .global         triton_poi_fused_add_sigmoid_sum_0
        .type           triton_poi_fused_add_sigmoid_sum_0,@function
        .size           triton_poi_fused_add_sigmoid_sum_0,(.L_x_1 - triton_poi_fused_add_sigmoid_sum_0)
        .other          triton_poi_fused_add_sigmoid_sum_0,@"STO_CUDA_ENTRY STV_DEFAULT"
triton_poi_fused_add_sigmoid_sum_0:
.text.triton_poi_fused_add_sigmoid_sum_0:
[----:B------:R-:W0:Y:S02]  /*0000*/  LDC R1, c[0x0][0x28] ;  /* 0x00000a00ff017b82 */ /* 0x000e240000000800 */
[----:B------:R-:W1:Y:S01]  /*0010*/  S2R R0, SR_TID.X ;  /* 0x0000000000007919 */ /* 0x000e620000002100 */
[----:B------:R-:W2:Y:S01]  /*0020*/  LDC.64 R8, c[0x0][0x210] ;  /* 0x00008400ff087b82 */ /* 0x000ea20000000a00 */
[----:B------:R-:W-:Y:S01]  /*0030*/  CS2R R12, SRZ ;  /* 0x00000000000c7805 */ /* 0x000fe2000001ff00 */
[----:B------:R-:W-:Y:S01]  /*0040*/  ULDC.64 UR4, c[0x0][0x208] ;  /* 0x0000820000047ab9 */ /* 0x000fe20000000a00 */
[----:B------:R-:W3:Y:S01]  /*0050*/  S2R R3, SR_CTAID.X ;  /* 0x0000000000037919 */ /* 0x000ee20000002500 */
[----:B-1----:R-:W-:-:S04]  /*0060*/  SHF.L.U32 R0, R0, 0x1, RZ ;  /* 0x0000000100007819 */ /* 0x002fc800000006ff */
[----:B------:R-:W-:-:S04]  /*0070*/  LOP3.LUT R0, R0, 0x3e, RZ, 0xc0, !PT ;  /* 0x0000003e00007812 */ /* 0x000fc800078ec0ff */
[----:B---3--:R-:W-:-:S04]  /*0080*/  LEA R0, R3, R0, 0x6 ;  /* 0x0000000003007211 */ /* 0x008fc800078e30ff */
[----:B------:R-:W-:Y:S02]  /*0090*/  SHF.R.S32.HI R3, RZ, 0x1f, R0 ;  /* 0x0000001fff037819 */ /* 0x000fe40000011400 */
[----:B------:R-:W-:Y:S02]  /*00a0*/  ISETP.GE.AND P0, PT, R0, 0x40, PT ;  /* 0x000000400000780c */ /* 0x000fe40003f06270 */
[----:B------:R-:W-:-:S04]  /*00b0*/  LEA.HI R3, R3, R0, RZ, 0x4 ;  /* 0x0000000003037211 */ /* 0x000fc800078f20ff */
[C---:B------:R-:W-:Y:S02]  /*00c0*/  SHF.L.U32 R2, R3.reuse, 0x2, RZ ;  /* 0x0000000203027819 */ /* 0x040fe400000006ff */
[----:B------:R-:W-:Y:S02]  /*00d0*/  LOP3.LUT R3, R3, 0xfffffff0, RZ, 0xc0, !PT ;  /* 0xfffffff003037812 */ /* 0x000fe400078ec0ff */
[----:B------:R-:W-:-:S04]  /*00e0*/  LOP3.LUT R2, R2, 0xffffffc0, RZ, 0xc0, !PT ;  /* 0xffffffc002027812 */ /* 0x000fc800078ec0ff */
[----:B------:R-:W-:-:S04]  /*00f0*/  IADD3 R11, R2, R0, -R3 ;  /* 0x00000000020b7210 */ /* 0x000fc80007ffe803 */
[----:B------:R-:W-:Y:S02]  /*0100*/  IADD3 R5, R11, 0x10, RZ ;  /* 0x000000100b057810 */ /* 0x000fe40007ffe0ff */
[----:B------:R-:W-:Y:S01]  /*0110*/  CS2R R14, SRZ ;  /* 0x00000000000e7805 */ /* 0x000fe2000001ff00 */
[----:B--2---:R-:W-:-:S04]  /*0120*/  IMAD.WIDE R2, R11, 0x4, R8 ;  /* 0x000000040b027825 */ /* 0x004fc800078e0208 */
[--C-:B------:R-:W-:Y:S01]  /*0130*/  IMAD.WIDE R4, R5, 0x4, R8.reuse ;  /* 0x0000000405047825 */ /* 0x100fe200078e0208 */
[----:B------:R1:W2:Y:S04]  /*0140*/  @!P0 LDG.E.64 R12, desc[UR4][R2.64] ;  /* 0x00000004020c8981 */ /* 0x0002a8000c1e1b00 */
[----:B------:R-:W3:Y:S01]  /*0150*/  @!P0 LDG.E.64 R14, desc[UR4][R4.64] ;  /* 0x00000004040e8981 */ /* 0x000ee2000c1e1b00 */
[----:B------:R-:W-:Y:S02]  /*0160*/  IADD3 R7, R11, 0x20, RZ ;  /* 0x000000200b077810 */ /* 0x000fe40007ffe0ff */
[----:B------:R-:W-:Y:S02]  /*0170*/  CS2R R16, SRZ ;  /* 0x0000000000107805 */ /* 0x000fe4000001ff00 */
[----:B-1----:R-:W-:Y:S01]  /*0180*/  IADD3 R3, R11, 0x30, RZ ;  /* 0x000000300b037810 */ /* 0x002fe20007ffe0ff */
[----:B------:R-:W-:-:S04]  /*0190*/  IMAD.WIDE R6, R7, 0x4, R8 ;  /* 0x0000000407067825 */ /* 0x000fc800078e0208 */
[----:B------:R-:W-:Y:S01]  /*01a0*/  IMAD.WIDE R2, R3, 0x4, R8 ;  /* 0x0000000403027825 */ /* 0x000fe200078e0208 */
[----:B------:R-:W4:Y:S01]  /*01b0*/  @!P0 LDG.E.64 R16, desc[UR4][R6.64] ;  /* 0x0000000406108981 */ /* 0x000f22000c1e1b00 */
[----:B------:R-:W-:-:S06]  /*01c0*/  CS2R R8, SRZ ;  /* 0x0000000000087805 */ /* 0x000fcc000001ff00 */
[----:B------:R1:W5:Y:S01]  /*01d0*/  @!P0 LDG.E.64 R8, desc[UR4][R2.64] ;  /* 0x0000000402088981 */ /* 0x000362000c1e1b00 */
[----:B------:R-:W-:Y:S01]  /*01e0*/  HFMA2.MMA R11, -RZ, RZ, 1.625, 0 ;  /* 0x3e800000ff0b7435 */ /* 0x000fe200000001ff */
[----:B-1----:R-:W1:Y:S02]  /*01f0*/  LDC.64 R2, c[0x0][0x218] ;  /* 0x00008600ff027b82 */ /* 0x002e640000000a00 */
[----:B-1----:R-:W-:-:S04]  /*0200*/  IMAD.WIDE R2, R0, 0x4, R2 ;  /* 0x0000000400027825 */ /* 0x002fc800078e0202 */
[----:B--2---:R-:W-:Y:S01]  /*0210*/  FADD R12, RZ, -R12 ;  /* 0x8000000cff0c7221 */ /* 0x004fe20000000000 */
[----:B------:R-:W-:Y:S01]  /*0220*/  FADD R13, RZ, -R13 ;  /* 0x8000000dff0d7221 */ /* 0x000fe20000000000 */
[----:B---3--:R-:W-:Y:S02]  /*0230*/  FADD R14, RZ, -R14 ;  /* 0x8000000eff0e7221 */ /* 0x008fe40000000000 */
[----:B------:R-:W-:Y:S01]  /*0240*/  FMUL R12, R12, 1.4426950216293334961 ;  /* 0x3fb8aa3b0c0c7820 */ /* 0x000fe20000400000 */
[----:B------:R-:W-:Y:S01]  /*0250*/  FADD R15, RZ, -R15 ;  /* 0x8000000fff0f7221 */ /* 0x000fe20000000000 */
[----:B------:R-:W-:Y:S01]  /*0260*/  FMUL R13, R13, 1.4426950216293334961 ;  /* 0x3fb8aa3b0d0d7820 */ /* 0x000fe20000400000 */
[----:B------:R-:W-:Y:S02]  /*0270*/  FMUL R14, R14, 1.4426950216293334961 ;  /* 0x3fb8aa3b0e0e7820 */ /* 0x000fe40000400000 */
[----:B------:R-:W-:Y:S01]  /*0280*/  FSETP.GEU.AND P5, PT, R12, -126, PT ;  /* 0xc2fc00000c00780b */ /* 0x000fe20003fae000 */
[----:B------:R-:W-:Y:S01]  /*0290*/  FMUL R15, R15, 1.4426950216293334961 ;  /* 0x3fb8aa3b0f0f7820 */ /* 0x000fe20000400000 */
[----:B------:R-:W-:-:S02]  /*02a0*/  FSETP.GEU.AND P1, PT, R13, -126, PT ;  /* 0xc2fc00000d00780b */ /* 0x000fc40003f2e000 */
[----:B------:R-:W-:Y:S01]  /*02b0*/  FSETP.GEU.AND P3, PT, R14, -126, PT ;  /* 0xc2fc00000e00780b */ /* 0x000fe20003f6e000 */
[----:B----4-:R-:W-:Y:S01]  /*02c0*/  FADD R16, RZ, -R16 ;  /* 0x80000010ff107221 */ /* 0x010fe20000000000 */
[----:B------:R-:W-:Y:S01]  /*02d0*/  FADD R17, RZ, -R17 ;  /* 0x80000011ff117221 */ /* 0x000fe20000000000 */
[----:B------:R-:W-:Y:S02]  /*02e0*/  FSETP.GEU.AND P4, PT, R15, -126, PT ;  /* 0xc2fc00000f00780b */ /* 0x000fe40003f8e000 */
[----:B------:R-:W-:Y:S01]  /*02f0*/  FMUL R16, R16, 1.4426950216293334961 ;  /* 0x3fb8aa3b10107820 */ /* 0x000fe20000400000 */
[----:B------:R-:W-:-:S03]  /*0300*/  FMUL R17, R17, 1.4426950216293334961 ;  /* 0x3fb8aa3b11117820 */ /* 0x000fc60000400000 */
[----:B------:R-:W-:Y:S01]  /*0310*/  @!P5 FMUL R12, R12, 0.5 ;  /* 0x3f0000000c0cd820 */ /* 0x000fe20000400000 */
[----:B-----5:R-:W-:Y:S01]  /*0320*/  FADD R8, RZ, -R8 ;  /* 0x80000008ff087221 */ /* 0x020fe20000000000 */
[----:B------:R-:W-:Y:S01]  /*0330*/  FADD R9, RZ, -R9 ;  /* 0x80000009ff097221 */ /* 0x000fe20000000000 */
[----:B------:R-:W-:Y:S01]  /*0340*/  FSETP.GEU.AND P2, PT, R16, -126, PT ;  /* 0xc2fc00001000780b */ /* 0x000fe20003f4e000 */
[----:B------:R-:W-:Y:S01]  /*0350*/  @!P3 FMUL R14, R14, 0.5 ;  /* 0x3f0000000e0eb820 */ /* 0x000fe20000400000 */
[----:B------:R-:W-:Y:S01]  /*0360*/  FMUL R8, R8, 1.4426950216293334961 ;  /* 0x3fb8aa3b08087820 */ /* 0x000fe20000400000 */
[----:B------:R-:W1:Y:S01]  /*0370*/  MUFU.EX2 R12, R12 ;  /* 0x0000000c000c7308 */ /* 0x000e620000000800 */
[----:B------:R-:W-:Y:S01]  /*0380*/  FMUL R9, R9, 1.4426950216293334961 ;  /* 0x3fb8aa3b09097820 */ /* 0x000fe20000400000 */
[----:B------:R-:W-:Y:S01]  /*0390*/  FSETP.GEU.AND P6, PT, R17, -126, PT ;  /* 0xc2fc00001100780b */ /* 0x000fe20003fce000 */
[----:B------:R-:W-:Y:S01]  /*03a0*/  @!P4 FMUL R15, R15, 0.5 ;  /* 0x3f0000000f0fc820 */ /* 0x000fe20000400000 */
[----:B------:R-:W-:-:S04]  /*03b0*/  @!P1 FMUL R13, R13, 0.5 ;  /* 0x3f0000000d0d9820 */ /* 0x000fc80000400000 */
[----:B------:R-:W2:Y:S02]  /*03c0*/  MUFU.EX2 R14, R14 ;  /* 0x0000000e000e7308 */ /* 0x000ea40000000800 */
[----:B------:R-:W-:Y:S01]  /*03d0*/  @!P2 FMUL R16, R16, 0.5 ;  /* 0x3f0000001010a820 */ /* 0x000fe20000400000 */
[----:B-1----:R-:W-:Y:S01]  /*03e0*/  @!P5 FMUL R12, R12, R12 ;  /* 0x0000000c0c0cd220 */ /* 0x002fe20000400000 */
[----:B------:R-:W-:-:S04]  /*03f0*/  FSETP.GEU.AND P5, PT, R8, -126, PT ;  /* 0xc2fc00000800780b */ /* 0x000fc80003fae000 */
[----:B------:R-:W1:Y:S01]  /*0400*/  MUFU.EX2 R15, R15 ;  /* 0x0000000f000f7308 */ /* 0x000e620000000800 */
[----:B------:R-:W-:Y:S01]  /*0410*/  @!P6 FMUL R17, R17, 0.5 ;  /* 0x3f0000001111e820 */ /* 0x000fe20000400000 */
[----:B------:R-:W-:Y:S01]  /*0420*/  FADD R12, R12, 1 ;  /* 0x3f8000000c0c7421 */ /* 0x000fe20000000000 */
[----:B--2---:R-:W-:Y:S01]  /*0430*/  @!P3 FMUL R14, R14, R14 ;  /* 0x0000000e0e0eb220 */ /* 0x004fe20000400000 */
[----:B------:R-:W-:-:S04]  /*0440*/  FSETP.GEU.AND P3, PT, R9, -126, PT ;  /* 0xc2fc00000900780b */ /* 0x000fc80003f6e000 */
[----:B------:R-:W2:Y:S01]  /*0450*/  MUFU.EX2 R13, R13 ;  /* 0x0000000d000d7308 */ /* 0x000ea20000000800 */
[----:B------:R-:W-:Y:S01]  /*0460*/  FADD R14, R14, 1 ;  /* 0x3f8000000e0e7421 */ /* 0x000fe20000000000 */
[----:B------:R-:W-:Y:S01]  /*0470*/  @!P5 FMUL R8, R8, 0.5 ;  /* 0x3f0000000808d820 */ /* 0x000fe20000400000 */
[----:B-1----:R-:W-:-:S05]  /*0480*/  @!P4 FMUL R15, R15, R15 ;  /* 0x0000000f0f0fc220 */ /* 0x002fca0000400000 */
[----:B------:R-:W1:Y:S01]  /*0490*/  MUFU.EX2 R16, R16 ;  /* 0x0000001000107308 */ /* 0x000e620000000800 */
[----:B------:R-:W-:Y:S01]  /*04a0*/  FADD R15, R15, 1 ;  /* 0x3f8000000f0f7421 */ /* 0x000fe20000000000 */
[----:B------:R-:W-:Y:S01]  /*04b0*/  @!P3 FMUL R9, R9, 0.5 ;  /* 0x3f0000000909b820 */ /* 0x000fe20000400000 */
[----:B--2---:R-:W-:-:S05]  /*04c0*/  @!P1 FMUL R13, R13, R13 ;  /* 0x0000000d0d0d9220 */ /* 0x004fca0000400000 */
[----:B------:R-:W2:Y:S01]  /*04d0*/  MUFU.EX2 R17, R17 ;  /* 0x0000001100117308 */ /* 0x000ea20000000800 */
[----:B------:R-:W-:Y:S01]  /*04e0*/  FSETP.GT.AND P1, PT, R12, 8.50705917302346158658e+37, PT ;  /* 0x7e8000000c00780b */ /* 0x000fe20003f24000 */
[----:B------:R-:W-:-:S03]  /*04f0*/  FADD R13, R13, 1 ;  /* 0x3f8000000d0d7421 */ /* 0x000fc60000000000 */
[----:B------:R-:W-:Y:S01]  /*0500*/  FSEL R5, R11, 1, P1 ;  /* 0x3f8000000b057808 */ /* 0x000fe20000800000 */
[----:B-1----:R-:W-:Y:S02]  /*0510*/  @!P2 FMUL R16, R16, R16 ;  /* 0x000000101010a220 */ /* 0x002fe40000400000 */
[----:B------:R-:W1:Y:S01]  /*0520*/  MUFU.EX2 R8, R8 ;  /* 0x0000000800087308 */ /* 0x000e620000000800 */
[----:B------:R-:W-:Y:S01]  /*0530*/  FSETP.GT.AND P2, PT, R14, 8.50705917302346158658e+37, PT ;  /* 0x7e8000000e00780b */ /* 0x000fe20003f44000 */
[----:B------:R-:W-:Y:S01]  /*0540*/  FADD R16, R16, 1 ;  /* 0x3f80000010107421 */ /* 0x000fe20000000000 */
[----:B------:R-:W-:-:S03]  /*0550*/  FSETP.GT.AND P4, PT, R13, 8.50705917302346158658e+37, PT ;  /* 0x7e8000000d00780b */ /* 0x000fc60003f84000 */
[----:B------:R-:W-:Y:S01]  /*0560*/  @P1 FMUL R12, R12, 0.25 ;  /* 0x3e8000000c0c1820 */ /* 0x000fe20000400000 */
[----:B--2---:R-:W-:Y:S01]  /*0570*/  @!P6 FMUL R17, R17, R17 ;  /* 0x000000111111e220 */ /* 0x004fe20000400000 */
[----:B------:R-:W2:Y:S01]  /*0580*/  MUFU.EX2 R9, R9 ;  /* 0x0000000900097308 */ /* 0x000ea20000000800 */
[----:B------:R-:W-:Y:S02]  /*0590*/  FSETP.GT.AND P6, PT, R15, 8.50705917302346158658e+37, PT ;  /* 0x7e8000000f00780b */ /* 0x000fe40003fc4000 */
[----:B------:R-:W-:Y:S01]  /*05a0*/  FADD R17, R17, 1 ;  /* 0x3f80000011117421 */ /* 0x000fe20000000000 */
[----:B------:R-:W-:Y:S02]  /*05b0*/  FSEL R7, R11, 1, P2 ;  /* 0x3f8000000b077808 */ /* 0x000fe40001000000 */
[----:B------:R-:W-:Y:S01]  /*05c0*/  @P2 FMUL R14, R14, 0.25 ;  /* 0x3e8000000e0e2820 */ /* 0x000fe20000400000 */
[----:B-1----:R-:W-:Y:S01]  /*05d0*/  @!P5 FMUL R8, R8, R8 ;  /* 0x000000080808d220 */ /* 0x002fe20000400000 */
[----:B------:R-:W-:Y:S01]  /*05e0*/  FSETP.GT.AND P5, PT, R16, 8.50705917302346158658e+37, PT ;  /* 0x7e8000001000780b */ /* 0x000fe20003fa4000 */
[----:B------:R-:W-:Y:S01]  /*05f0*/  @P4 FMUL R13, R13, 0.25 ;  /* 0x3e8000000d0d4820 */ /* 0x000fe20000400000 */
[----:B------:R-:W-:Y:S01]  /*0600*/  MUFU.RCP R12, R12 ;  /* 0x0000000c000c7308 */ /* 0x000fe20000001000 */
[----:B------:R-:W-:Y:S01]  /*0610*/  FADD R10, R8, 1 ;  /* 0x3f800000080a7421 */ /* 0x000fe20000000000 */
[----:B------:R-:W-:-:S02]  /*0620*/  FSEL R6, R11, 1, P6 ;  /* 0x3f8000000b067808 */ /* 0x000fc40003000000 */
[----:B------:R-:W-:Y:S01]  /*0630*/  @P6 FMUL R15, R15, 0.25 ;  /* 0x3e8000000f0f6820 */ /* 0x000fe20000400000 */
[----:B--2---:R-:W-:Y:S01]  /*0640*/  @!P3 FMUL R9, R9, R9 ;  /* 0x000000090909b220 */ /* 0x004fe20000400000 */
[----:B------:R-:W-:Y:S02]  /*0650*/  FSETP.GT.AND P3, PT, R17, 8.50705917302346158658e+37, PT ;  /* 0x7e8000001100780b */ /* 0x000fe40003f64000 */
[----:B------:R-:W-:Y:S01]  /*0660*/  FSETP.GT.AND P2, PT, R10, 8.50705917302346158658e+37, PT ;  /* 0x7e8000000a00780b */ /* 0x000fe20003f44000 */
[----:B------:R-:W-:Y:S01]  /*0670*/  FADD R9, R9, 1 ;  /* 0x3f80000009097421 */ /* 0x000fe20000000000 */
[----:B------:R-:W1:Y:S01]  /*0680*/  MUFU.RCP R14, R14 ;  /* 0x0000000e000e7308 */ /* 0x000e620000001000 */
[----:B------:R-:W-:Y:S01]  /*0690*/  @P5 FMUL R16, R16, 0.25 ;  /* 0x3e80000010105820 */ /* 0x000fe20000400000 */
[----:B------:R-:W-:Y:S02]  /*06a0*/  FSEL R4, R11, 1, P4 ;  /* 0x3f8000000b047808 */ /* 0x000fe40002000000 */
[----:B------:R-:W-:-:S02]  /*06b0*/  FSETP.GT.AND P1, PT, R9, 8.50705917302346158658e+37, PT ;  /* 0x7e8000000900780b */ /* 0x000fc40003f24000 */
[----:B------:R-:W-:Y:S02]  /*06c0*/  FSEL R8, R11, 1, P5 ;  /* 0x3f8000000b087808 */ /* 0x000fe40002800000 */
[----:B------:R-:W2:Y:S01]  /*06d0*/  MUFU.RCP R15, R15 ;  /* 0x0000000f000f7308 */ /* 0x000ea20000001000 */
[----:B------:R-:W-:Y:S02]  /*06e0*/  @P3 FMUL R17, R17, 0.25 ;  /* 0x3e80000011113820 */ /* 0x000fe40000400000 */
[----:B------:R-:W-:Y:S01]  /*06f0*/  @P2 FMUL R10, R10, 0.25 ;  /* 0x3e8000000a0a2820 */ /* 0x000fe20000400000 */
[----:B-1----:R-:W-:-:S04]  /*0700*/  FMUL R7, R14, R7 ;  /* 0x000000070e077220 */ /* 0x002fc80000400000 */
[----:B------:R-:W1:Y:S01]  /*0710*/  MUFU.RCP R13, R13 ;  /* 0x0000000d000d7308 */ /* 0x000e620000001000 */
[----:B------:R-:W-:Y:S01]  /*0720*/  @P1 FMUL R9, R9, 0.25 ;  /* 0x3e80000009091820 */ /* 0x000fe20000400000 */
[----:B------:R-:W-:Y:S01]  /*0730*/  FFMA R5, R12, R5, R7 ;  /* 0x000000050c057223 */ /* 0x000fe20000000007 */
[----:B------:R-:W-:Y:S01]  /*0740*/  FSEL R7, R11, 1, P3 ;  /* 0x3f8000000b077808 */ /* 0x000fe20001800000 */
[----:B--2---:R-:W-:-:S04]  /*0750*/  FMUL R6, R15, R6 ;  /* 0x000000060f067220 */ /* 0x004fc80000400000 */
[----:B------:R-:W2:Y:S01]  /*0760*/  MUFU.RCP R16, R16 ;  /* 0x0000001000107308 */ /* 0x000ea20000001000 */
[----:B-1----:R-:W-:-:S07]  /*0770*/  FFMA R4, R13, R4, R6 ;  /* 0x000000040d047223 */ /* 0x002fce0000000006 */
[----:B------:R-:W1:Y:S01]  /*0780*/  MUFU.RCP R17, R17 ;  /* 0x0000001100117308 */ /* 0x000e620000001000 */
[----:B------:R-:W-:Y:S01]  /*0790*/  FSEL R6, R11, 1, P2 ;  /* 0x3f8000000b067808 */ /* 0x000fe20001000000 */
[----:B--2---:R-:W-:-:S06]  /*07a0*/  FFMA R5, R16, R8, R5 ;  /* 0x0000000810057223 */ /* 0x004fcc0000000005 */
[----:B------:R-:W2:Y:S01]  /*07b0*/  MUFU.RCP R10, R10 ;  /* 0x0000000a000a7308 */ /* 0x000ea20000001000 */
[----:B------:R-:W-:Y:S01]  /*07c0*/  FSEL R8, R11, 1, P1 ;  /* 0x3f8000000b087808 */ /* 0x000fe20000800000 */
[----:B-1----:R-:W-:-:S06]  /*07d0*/  FFMA R4, R17, R7, R4 ;  /* 0x0000000711047223 */ /* 0x002fcc0000000004 */
[----:B------:R-:W1:Y:S01]  /*07e0*/  MUFU.RCP R9, R9 ;  /* 0x0000000900097308 */ /* 0x000e620000001000 */
[----:B--2---:R-:W-:Y:S01]  /*07f0*/  FFMA R5, R10, R6, R5 ;  /* 0x000000060a057223 */ /* 0x004fe20000000005 */
[----:B-1----:R-:W-:Y:S01]  /*0800*/  FFMA R4, R9, R8, R4 ;  /* 0x0000000809047223 */ /* 0x002fe20000000004 */
[----:B------:R-:W-:Y:S06]  /*0810*/  @P0 EXIT ;  /* 0x000000000000094d */ /* 0x000fec0003800000 */
[----:B------:R-:W-:Y:S01]  /*0820*/  FADD R6, R5, 9.9999999747524270788e-07 ;  /* 0x358637bd05067421 */ /* 0x000fe20000000000 */
[----:B------:R-:W-:-:S05]  /*0830*/  FADD R7, R4, 9.9999999747524270788e-07 ;  /* 0x358637bd04077421 */ /* 0x000fca0000000000 */
[----:B------:R-:W-:Y:S01]  /*0840*/  STG.E.64 desc[UR4][R2.64], R6 ;  /* 0x0000000602007986 */ /* 0x000fe2000c101b04 */
[----:B------:R-:W-:Y:S05]  /*0850*/  EXIT ;  /* 0x000000000000794d */ /* 0x000fea0003800000 */
.L_x_0:
[----:B------:R-:W-:-:S00]  /*0860*/  BRA `(.L_x_0) ;  /* 0xfffffffc00fc7947 */ /* 0x000fc0000383ffff */
[----:B------:R-:W-:-:S00]  /*0870*/  NOP ;  /* 0x0000000000007918 */ /* 0x000fc00000000000 */
        /* <DEDUP_REMOVED lines=8> */
.L_x_1:


//--------------------- .nv.constant0.triton_poi_fused_add_sigmoid_sum_0 --------------------------
	.section	.nv.constant0.triton_poi_fused_add_sigmoid_sum_0,"a",@progbits
	.sectionflags	@""
	.align	4
.nv.constant0.triton_poi_fused_add_sigmoid_sum_0:
	.zero		548
